//
// Generated by NVIDIA NVVM Compiler
//
// Compiler Build ID: CL-36424714
// Cuda compilation tools, release 13.0, V13.0.88
// Based on NVVM 20.0.0
//

.version 9.0
.target sm_100
.address_size 64

	// .globl	_Z24flight_controller_kernelPK7IMUDataP11StateVectorPK15ControlCommandsP11MotorSpeedsP8PIDStatef

.visible .entry _Z24flight_controller_kernelPK7IMUDataP11StateVectorPK15ControlCommandsP11MotorSpeedsP8PIDStatef(
	.param .u64 .ptr .align 1 _Z24flight_controller_kernelPK7IMUDataP11StateVectorPK15ControlCommandsP11MotorSpeedsP8PIDStatef_param_0,
	.param .u64 .ptr .align 1 _Z24flight_controller_kernelPK7IMUDataP11StateVectorPK15ControlCommandsP11MotorSpeedsP8PIDStatef_param_1,
	.param .u64 .ptr .align 1 _Z24flight_controller_kernelPK7IMUDataP11StateVectorPK15ControlCommandsP11MotorSpeedsP8PIDStatef_param_2,
	.param .u64 .ptr .align 1 _Z24flight_controller_kernelPK7IMUDataP11StateVectorPK15ControlCommandsP11MotorSpeedsP8PIDStatef_param_3,
	.param .u64 .ptr .align 1 _Z24flight_controller_kernelPK7IMUDataP11StateVectorPK15ControlCommandsP11MotorSpeedsP8PIDStatef_param_4,
	.param .f32 _Z24flight_controller_kernelPK7IMUDataP11StateVectorPK15ControlCommandsP11MotorSpeedsP8PIDStatef_param_5
)
{
	.reg .pred 	%p<7>;
	.reg .b32 	%r<5>;
	.reg .b32 	%f<124>;
	.reg .b64 	%rd<25>;

	ld.param.u64 	%rd6, [_Z24flight_controller_kernelPK7IMUDataP11StateVectorPK15ControlCommandsP11MotorSpeedsP8PIDStatef_param_3];
	ld.param.f32 	%f27, [_Z24flight_controller_kernelPK7IMUDataP11StateVectorPK15ControlCommandsP11MotorSpeedsP8PIDStatef_param_5];
	mov.u32 	%r2, %ctaid.x;
	mov.u32 	%r3, %ntid.x;
	mov.u32 	%r4, %tid.x;
	mad.lo.s32 	%r1, %r2, %r3, %r4;
	setp.gt.s32 	%p1, %r1, 99;
	@%p1 bra 	$L__BB0_5;
	ld.param.u64 	%rd24, [_Z24flight_controller_kernelPK7IMUDataP11StateVectorPK15ControlCommandsP11MotorSpeedsP8PIDStatef_param_4];
	ld.param.u64 	%rd23, [_Z24flight_controller_kernelPK7IMUDataP11StateVectorPK15ControlCommandsP11MotorSpeedsP8PIDStatef_param_2];
	ld.param.u64 	%rd22, [_Z24flight_controller_kernelPK7IMUDataP11StateVectorPK15ControlCommandsP11MotorSpeedsP8PIDStatef_param_1];
	ld.param.u64 	%rd21, [_Z24flight_controller_kernelPK7IMUDataP11StateVectorPK15ControlCommandsP11MotorSpeedsP8PIDStatef_param_0];
	cvta.to.global.u64 	%rd8, %rd22;
	cvta.to.global.u64 	%rd9, %rd24;
	cvta.to.global.u64 	%rd10, %rd21;
	cvta.to.global.u64 	%rd11, %rd23;
	mul.wide.s32 	%rd12, %r1, 24;
	add.s64 	%rd13, %rd10, %rd12;
	ld.global.nc.f32 	%f1, [%rd13];
	ld.global.nc.f32 	%f2, [%rd13+4];
	ld.global.nc.f32 	%f28, [%rd13+8];
	ld.global.nc.f32 	%f29, [%rd13+12];
	ld.global.nc.f32 	%f30, [%rd13+16];
	mul.wide.s32 	%rd14, %r1, 28;
	add.s64 	%rd1, %rd8, %rd14;
	ld.global.f32 	%f3, [%rd1];
	ld.global.f32 	%f4, [%rd1+4];
	ld.global.f32 	%f5, [%rd1+8];
	ld.global.f32 	%f6, [%rd1+12];
	mul.wide.s32 	%rd15, %r1, 16;
	add.s64 	%rd16, %rd11, %rd15;
	ld.global.nc.f32 	%f7, [%rd16];
	ld.global.nc.f32 	%f8, [%rd16+4];
	ld.global.nc.f32 	%f9, [%rd16+8];
	ld.global.nc.f32 	%f10, [%rd16+12];
	mul.wide.s32 	%rd17, %r1, 32;
	add.s64 	%rd2, %rd9, %rd17;
	ld.global.f32 	%f11, [%rd2];
	ld.global.f32 	%f12, [%rd2+4];
	ld.global.f32 	%f13, [%rd2+8];
	ld.global.f32 	%f14, [%rd2+12];
	ld.global.f32 	%f15, [%rd2+16];
	ld.global.f32 	%f16, [%rd2+20];
	ld.global.f32 	%f17, [%rd2+24];
	ld.global.f32 	%f18, [%rd2+28];
	mul.f32 	%f19, %f29, 0f3C23D70A;
	mul.f32 	%f20, %f30, 0f3C23D70A;
	mul.f32 	%f31, %f2, %f2;
	fma.rn.f32 	%f32, %f1, %f1, %f31;
	fma.rn.f32 	%f33, %f28, %f28, %f32;
	setp.leu.f32 	%p2, %f33, 0f42800000;
	setp.geu.f32 	%p3, %f33, 0f43100000;
	or.pred  	%p4, %p2, %p3;
	@%p4 bra 	$L__BB0_3;
	mul.f32 	%f34, %f2, 0f3DCCCCCD;
	mul.f32 	%f35, %f1, 0f3DCCCCCD;
	add.f32 	%f36, %f19, %f3;
	mul.f32 	%f37, %f27, %f36;
	mov.f32 	%f38, 0f3F800000;
	sub.f32 	%f39, %f38, %f27;
	fma.rn.f32 	%f122, %f39, %f34, %f37;
	add.f32 	%f40, %f20, %f4;
	mul.f32 	%f41, %f27, %f40;
	mul.f32 	%f42, %f39, %f35;
	sub.f32 	%f123, %f41, %f42;
	bra.uni 	$L__BB0_4;
$L__BB0_3:
	add.f32 	%f122, %f19, %f3;
	add.f32 	%f123, %f20, %f4;
$L__BB0_4:
	mul.f32 	%f43, %f122, 0f42652EE1;
	sub.f32 	%f44, %f8, %f43;
	mul.f32 	%f45, %f123, 0f42652EE1;
	sub.f32 	%f46, %f9, %f45;
	mul.f32 	%f47, %f5, 0f42652EE1;
	sub.f32 	%f48, %f10, %f47;
	abs.f32 	%f49, %f44;
	setp.lt.f32 	%p5, %f49, 0f3F000000;
	selp.f32 	%f50, 0f00000000, %f44, %p5;
	abs.f32 	%f51, %f46;
	setp.lt.f32 	%p6, %f51, 0f3F000000;
	selp.f32 	%f52, 0f00000000, %f46, %p6;
	sub.f32 	%f53, %f50, %f15;
	add.f32 	%f54, %f11, %f50;
	min.f32 	%f55, %f54, 0f42480000;
	max.f32 	%f56, %f55, 0fC2480000;
	mul.f32 	%f57, %f56, 0f3CA3D70A;
	fma.rn.f32 	%f58, %f50, 0f3FC00000, %f57;
	fma.rn.f32 	%f59, %f53, 0f3F99999A, %f58;
	min.f32 	%f60, %f59, 0f42A00000;
	max.f32 	%f61, %f60, 0fC2A00000;
	sub.f32 	%f62, %f52, %f16;
	add.f32 	%f63, %f12, %f52;
	min.f32 	%f64, %f63, 0f42480000;
	max.f32 	%f65, %f64, 0fC2480000;
	mul.f32 	%f66, %f65, 0f3CA3D70A;
	fma.rn.f32 	%f67, %f52, 0f3FC00000, %f66;
	fma.rn.f32 	%f68, %f62, 0f3F99999A, %f67;
	min.f32 	%f69, %f68, 0f42A00000;
	max.f32 	%f70, %f69, 0fC2A00000;
	sub.f32 	%f71, %f48, %f17;
	add.f32 	%f72, %f48, %f13;
	min.f32 	%f73, %f72, 0f42480000;
	max.f32 	%f74, %f73, 0fC2480000;
	mul.f32 	%f75, %f74, 0f3C23D70A;
	fma.rn.f32 	%f76, %f48, 0f3FE66666, %f75;
	fma.rn.f32 	%f77, %f71, 0f3F000000, %f76;
	min.f32 	%f78, %f77, 0f42A00000;
	max.f32 	%f79, %f78, 0fC2A00000;
	min.f32 	%f80, %f61, 0f41A00000;
	max.f32 	%f81, %f80, 0fC1A00000;
	min.f32 	%f82, %f70, 0f41A00000;
	max.f32 	%f83, %f82, 0fC1A00000;
	min.f32 	%f84, %f79, 0f41F00000;
	max.f32 	%f85, %f84, 0fC1F00000;
	sub.f32 	%f86, %f7, %f6;
	sub.f32 	%f87, %f86, %f18;
	add.f32 	%f88, %f86, %f14;
	min.f32 	%f89, %f88, 0f41C80000;
	max.f32 	%f90, %f89, 0fC1C80000;
	mul.f32 	%f91, %f90, 0f3D4CCCCD;
	fma.rn.f32 	%f92, %f86, 0f3FC00000, %f91;
	add.f32 	%f93, %f92, %f87;
	add.f32 	%f94, %f93, 0f42400000;
	min.f32 	%f95, %f94, 0f42AA0000;
	max.f32 	%f96, %f95, 0f41700000;
	mul.f32 	%f97, %f96, 0f3F4CCCCD;
	fma.rn.f32 	%f98, %f7, 0f3E4CCCCD, %f97;
	min.f32 	%f99, %f98, 0f42C80000;
	max.f32 	%f100, %f99, 0f00000000;
	mul.f32 	%f101, %f81, 0f3E4CCCCD;
	mul.f32 	%f102, %f83, 0f3E4CCCCD;
	mul.f32 	%f103, %f85, 0f3E19999A;
	add.f32 	%f104, %f100, %f102;
	add.f32 	%f105, %f101, %f104;
	add.f32 	%f106, %f103, %f105;
	min.f32 	%f107, %f106, 0f42C80000;
	max.f32 	%f108, %f107, 0f00000000;
	sub.f32 	%f109, %f104, %f101;
	sub.f32 	%f110, %f109, %f103;
	min.f32 	%f111, %f110, 0f42C80000;
	max.f32 	%f112, %f111, 0f00000000;
	sub.f32 	%f113, %f100, %f102;
	add.f32 	%f114, %f101, %f113;
	sub.f32 	%f115, %f114, %f103;
	min.f32 	%f116, %f115, 0f42C80000;
	max.f32 	%f117, %f116, 0f00000000;
	sub.f32 	%f118, %f113, %f101;
	add.f32 	%f119, %f103, %f118;
	min.f32 	%f120, %f119, 0f42C80000;
	max.f32 	%f121, %f120, 0f00000000;
	st.global.f32 	[%rd1], %f122;
	st.global.f32 	[%rd1+4], %f123;
	cvta.to.global.u64 	%rd18, %rd6;
	add.s64 	%rd20, %rd18, %rd15;
	st.global.f32 	[%rd20], %f108;
	st.global.f32 	[%rd20+4], %f112;
	st.global.f32 	[%rd20+8], %f117;
	st.global.f32 	[%rd20+12], %f121;
	st.global.f32 	[%rd2], %f56;
	st.global.f32 	[%rd2+4], %f65;
	st.global.f32 	[%rd2+8], %f74;
	st.global.f32 	[%rd2+12], %f90;
	st.global.f32 	[%rd2+16], %f50;
	st.global.f32 	[%rd2+20], %f52;
	st.global.f32 	[%rd2+24], %f48;
	st.global.f32 	[%rd2+28], %f86;
$L__BB0_5:
	ret;

}


// ===== COMPILED SASS (sm_100) =====

	.target	sm_100

	.elftype	@"ET_EXEC"


//--------------------- .note.nv.tkinfo           --------------------------
	.section	.note.nv.tkinfo,"",@"SHT_NOTE"
	.sectionflags	@"SHF_NOTE_NV_TKINFO"
	.tkinfo
        /*0018*/ 	.word	0x00000002
        /*0030*/ 	.string	""
        /*0030*/ 	.string	"ptxas"
        /*0030*/ 	.string	"Cuda compilation tools, release 13.0, V13.0.88"
        /*0030*/ 	.string	"Build cuda_13.0.r13.0/compiler.36424714_0"
        /*0030*/ 	.string	"-arch sm_100 -m 64 "



//--------------------- .note.nv.cuinfo           --------------------------
	.section	.note.nv.cuinfo,"",@"SHT_NOTE"
	.sectionflags	@"SHF_NOTE_NV_CUINFO"
        /*0018*/ 	.short	0x0002
        /*001a*/ 	.short	0x0064
        /*001c*/ 	.short	0x0082
	.zero		2


//--------------------- .nv.info                  --------------------------
	.section	.nv.info,"",@"SHT_CUDA_INFO"
	.align	4


	//----- nvinfo : EIATTR_REGCOUNT
	.align		4
        /*0000*/ 	.byte	0x04, 0x2f
        /*0002*/ 	.short	(.L_1 - .L_0)
	.align		4
.L_0:
        /*0004*/ 	.word	index@(_Z24flight_controller_kernelPK7IMUDataP11StateVectorPK15ControlCommandsP11MotorSpeedsP8PIDStatef)
        /*0008*/ 	.word	0x00000020


	//----- nvinfo : EIATTR_FRAME_SIZE
	.align		4
.L_1:
        /*000c*/ 	.byte	0x04, 0x11
        /*000e*/ 	.short	(.L_3 - .L_2)
	.align		4
.L_2:
        /*0010*/ 	.word	index@(_Z24flight_controller_kernelPK7IMUDataP11StateVectorPK15ControlCommandsP11MotorSpeedsP8PIDStatef)
        /*0014*/ 	.word	0x00000000


	//----- nvinfo : EIATTR_MIN_STACK_SIZE
	.align		4
.L_3:
        /*0018*/ 	.byte	0x04, 0x12
        /*001a*/ 	.short	(.L_5 - .L_4)
	.align		4
.L_4:
        /*001c*/ 	.word	index@(_Z24flight_controller_kernelPK7IMUDataP11StateVectorPK15ControlCommandsP11MotorSpeedsP8PIDStatef)
        /*0020*/ 	.word	0x00000000
.L_5:


//--------------------- .nv.compat                --------------------------
	.section	.nv.compat,"",@"SHT_CUDA_COMPAT_INFO"
	.align	4
        /*0000*/ 	.byte	0x02, 0x09, 0x00, 0x00, 0x02, 0x02, 0x01, 0x00, 0x02, 0x05, 0x05, 0x00, 0x03, 0x07, 0x01, 0x01
        /*0010*/ 	.byte	0x02, 0x03, 0x00, 0x00, 0x02, 0x06, 0x01, 0x00, 0x04, 0x0b, 0x08, 0x00, 0x01, 0x00, 0x00, 0x00
        /*0020*/ 	.byte	0x00, 0x00, 0x00, 0x00


//--------------------- .nv.info._Z24flight_controller_kernelPK7IMUDataP11StateVectorPK15ControlCommandsP11MotorSpeedsP8PIDStatef --------------------------
	.section	.nv.info._Z24flight_controller_kernelPK7IMUDataP11StateVectorPK15ControlCommandsP11MotorSpeedsP8PIDStatef,"",@"SHT_CUDA_INFO"
	.sectionflags	@""
	.align	4


	//----- nvinfo : EIATTR_CUDA_API_VERSION
	.align		4
        /*0000*/ 	.byte	0x04, 0x37
        /*0002*/ 	.short	(.L_7 - .L_6)
.L_6:
        /*0004*/ 	.word	0x00000082


	//----- nvinfo : EIATTR_KPARAM_INFO
	.align		4
.L_7:
        /*0008*/ 	.byte	0x04, 0x17
        /*000a*/ 	.short	(.L_9 - .L_8)
.L_8:
        /*000c*/ 	.word	0x00000000
        /*0010*/ 	.short	0x0005
        /*0012*/ 	.short	0x0028
        /*0014*/ 	.byte	0x00, 0xf0, 0x11, 0x00


	//----- nvinfo : EIATTR_KPARAM_INFO
	.align		4
.L_9:
        /*0018*/ 	.byte	0x04, 0x17
        /*001a*/ 	.short	(.L_11 - .L_10)
.L_10:
        /*001c*/ 	.word	0x00000000
        /*0020*/ 	.short	0x0004
        /*0022*/ 	.short	0x0020
        /*0024*/ 	.byte	0x00, 0xf5, 0x21, 0x00


	//----- nvinfo : EIATTR_KPARAM_INFO
	.align		4
.L_11:
        /*0028*/ 	.byte	0x04, 0x17
        /*002a*/ 	.short	(.L_13 - .L_12)
.L_12:
        /*002c*/ 	.word	0x00000000
        /*0030*/ 	.short	0x0003
        /*0032*/ 	.short	0x0018
        /*0034*/ 	.byte	0x00, 0xf5, 0x21, 0x00


	//----- nvinfo : EIATTR_KPARAM_INFO
	.align		4
.L_13:
        /*0038*/ 	.byte	0x04, 0x17
        /*003a*/ 	.short	(.L_15 - .L_14)
.L_14:
        /*003c*/ 	.word	0x00000000
        /*0040*/ 	.short	0x0002
        /*0042*/ 	.short	0x0010
        /*0044*/ 	.byte	0x00, 0xf5, 0x21, 0x00


	//----- nvinfo : EIATTR_KPARAM_INFO
	.align		4
.L_15:
        /*0048*/ 	.byte	0x04, 0x17
        /*004a*/ 	.short	(.L_17 - .L_16)
.L_16:
        /*004c*/ 	.word	0x00000000
        /*0050*/ 	.short	0x0001
        /*0052*/ 	.short	0x0008
        /*0054*/ 	.byte	0x00, 0xf5, 0x21, 0x00


	//----- nvinfo : EIATTR_KPARAM_INFO
	.align		4
.L_17:
        /*0058*/ 	.byte	0x04, 0x17
        /*005a*/ 	.short	(.L_19 - .L_18)
.L_18:
        /*005c*/ 	.word	0x00000000
        /*0060*/ 	.short	0x0000
        /*0062*/ 	.short	0x0000
        /*0064*/ 	.byte	0x00, 0xf5, 0x21, 0x00


	//----- nvinfo : EIATTR_SPARSE_MMA_MASK
	.align		4
.L_19:
        /*0068*/ 	.byte	0x03, 0x50
        /*006a*/ 	.short	0x0000


	//----- nvinfo : EIATTR_MAXREG_COUNT
	.align		4
        /*006c*/ 	.byte	0x03, 0x1b
        /*006e*/ 	.short	0x00ff


	//----- nvinfo : EIATTR_MERCURY_ISA_VERSION
	.align		4
        /*0070*/ 	.byte	0x03, 0x5f
        /*0072*/ 	.short	0x0101


	//----- nvinfo : EIATTR_VRC_CTA_INIT_COUNT
	.align		4
        /*0074*/ 	.byte	0x02, 0x4a
	.zero		1
	.zero		1


	//----- nvinfo : EIATTR_EXIT_INSTR_OFFSETS
	.align		4
        /*0078*/ 	.byte	0x04, 0x1c
        /*007a*/ 	.short	(.L_21 - .L_20)


	//   ....[0]....
.L_20:
        /*007c*/ 	.word	0x00000060


	//   ....[1]....
        /*0080*/ 	.word	0x000008e0


	//----- nvinfo : EIATTR_CBANK_PARAM_SIZE
	.align		4
.L_21:
        /*0084*/ 	.byte	0x03, 0x19
        /*0086*/ 	.short	0x002c


	//----- nvinfo : EIATTR_PARAM_CBANK
	.align		4
        /*0088*/ 	.byte	0x04, 0x0a
        /*008a*/ 	.short	(.L_23 - .L_22)
	.align		4
.L_22:
        /*008c*/ 	.word	index@(.nv.constant0._Z24flight_controller_kernelPK7IMUDataP11StateVectorPK15ControlCommandsP11MotorSpeedsP8PIDStatef)
        /*0090*/ 	.short	0x0380
        /*0092*/ 	.short	0x002c


	//----- nvinfo : EIATTR_SW_WAR
	.align		4
.L_23:
        /*0094*/ 	.byte	0x04, 0x36
        /*0096*/ 	.short	(.L_25 - .L_24)
.L_24:
        /*0098*/ 	.word	0x00000008
.L_25:


//--------------------- .nv.callgraph             --------------------------
	.section	.nv.callgraph,"",@"SHT_CUDA_CALLGRAPH"
	.align	4
	.sectionentsize	8
	.align		4
        /*0000*/ 	.word	0x00000000
	.align		4
        /*0004*/ 	.word	0xffffffff
	.align		4
        /*0008*/ 	.word	0x00000000
	.align		4
        /*000c*/ 	.word	0xfffffffe
	.align		4
        /*0010*/ 	.word	0x00000000
	.align		4
        /*0014*/ 	.word	0xfffffffd
	.align		4
        /*0018*/ 	.word	0x00000000
	.align		4
        /*001c*/ 	.word	0xfffffffc


//--------------------- .text._Z24flight_controller_kernelPK7IMUDataP11StateVectorPK15ControlCommandsP11MotorSpeedsP8PIDStatef --------------------------
	.section	.text._Z24flight_controller_kernelPK7IMUDataP11StateVectorPK15ControlCommandsP11MotorSpeedsP8PIDStatef,"ax",@progbits
	.align	128
        .global         _Z24flight_controller_kernelPK7IMUDataP11StateVectorPK15ControlCommandsP11MotorSpeedsP8PIDStatef
        .type           _Z24flight_controller_kernelPK7IMUDataP11StateVectorPK15ControlCommandsP11MotorSpeedsP8PIDStatef,@function
        .size           _Z24flight_controller_kernelPK7IMUDataP11StateVectorPK15ControlCommandsP11MotorSpeedsP8PIDStatef,(.L_x_1 - _Z24flight_controller_kernelPK7IMUDataP11StateVectorPK15ControlCommandsP11MotorSpeedsP8PIDStatef)
        .other          _Z24flight_controller_kernelPK7IMUDataP11StateVectorPK15ControlCommandsP11MotorSpeedsP8PIDStatef,@"STO_CUDA_ENTRY STV_DEFAULT"
_Z24flight_controller_kernelPK7IMUDataP11StateVectorPK15ControlCommandsP11MotorSpeedsP8PIDStatef:
.text._Z24flight_controller_kernelPK7IMUDataP11StateVectorPK15ControlCommandsP11MotorSpeedsP8PIDStatef:
[----:B------:R-:W-:Y:S01]  /*0000*/  LDC R1, c[0x0][0x37c] ;  /* 0x0000df00ff017b82 */ /* 0x000fe20000000800 */
[----:B------:R-:W0:Y:S07]  /*0010*/  S2R R3, SR_TID.X ;  /* 0x0000000000037919 */ /* 0x000e2e0000002100 */
[----:B------:R-:W0:Y:S08]  /*0020*/  S2UR UR4, SR_CTAID.X ;  /* 0x00000000000479c3 */ /* 0x000e300000002500 */
[----:B------:R-:W0:Y:S02]  /*0030*/  LDC R0, c[0x0][0x360] ;  /* 0x0000d800ff007b82 */ /* 0x000e240000000800 */
[----:B0-----:R-:W-:-:S05]  /*0040*/  IMAD R0, R0, UR4, R3 ;  /* 0x0000000400007c24 */ /* 0x001fca000f8e0203 */
[----:B------:R-:W-:-:S13]  /*0050*/  ISETP.GT.AND P0, PT, R0, 0x63, PT ;  /* 0x000000630000780c */ /* 0x000fda0003f04270 */
[----:B------:R-:W-:Y:S05]  /*0060*/  @P0 EXIT ;  /* 0x000000000000094d */ /* 0x000fea0003800000 */
[----:B------:R-:W0:Y:S01]  /*0070*/  LDC.64 R12, c[0x0][0x380] ;  /* 0x0000e000ff0c7b82 */ /* 0x000e220000000a00 */
[----:B------:R-:W1:Y:S07]  /*0080*/  LDCU.64 UR4, c[0x0][0x358] ;  /* 0x00006b00ff0477ac */ /* 0x000e6e0008000a00 */
[----:B------:R-:W2:Y:S08]  /*0090*/  LDC.64 R2, c[0x0][0x388] ;  /* 0x0000e200ff027b82 */ /* 0x000eb00000000a00 */
[----:B------:R-:W3:Y:S01]  /*00a0*/  LDC.64 R18, c[0x0][0x390] ;  /* 0x0000e400ff127b82 */ /* 0x000ee20000000a00 */
[----:B0-----:R-:W-:-:S07]  /*00b0*/  IMAD.WIDE R12, R0, 0x18, R12 ;  /* 0x00000018000c7825 */ /* 0x001fce00078e020c */
[----:B------:R-:W0:Y:S01]  /*00c0*/  LDC.64 R4, c[0x0][0x3a0] ;  /* 0x0000e800ff047b82 */ /* 0x000e220000000a00 */
[----:B-1----:R-:W4:Y:S04]  /*00d0*/  LDG.E.CONSTANT R17, desc[UR4][R12.64+0x4] ;  /* 0x000004040c117981 */ /* 0x002f28000c1e9900 */
[----:B------:R-:W5:Y:S04]  /*00e0*/  LDG.E.CONSTANT R22, desc[UR4][R12.64] ;  /* 0x000000040c167981 */ /* 0x000f68000c1e9900 */
[----:B------:R-:W5:Y:S01]  /*00f0*/  LDG.E.CONSTANT R15, desc[UR4][R12.64+0x8] ;  /* 0x000008040c0f7981 */ /* 0x000f62000c1e9900 */
[----:B--2---:R-:W-:-:S03]  /*0100*/  IMAD.WIDE R2, R0, 0x1c, R2 ;  /* 0x0000001c00027825 */ /* 0x004fc600078e0202 */
[----:B------:R-:W2:Y:S01]  /*0110*/  LDG.E.CONSTANT R26, desc[UR4][R12.64+0x10] ;  /* 0x000010040c1a7981 */ /* 0x000ea2000c1e9900 */
[----:B---3--:R-:W-:-:S03]  /*0120*/  IMAD.WIDE R18, R0, 0x10, R18 ;  /* 0x0000001000127825 */ /* 0x008fc600078e0212 */
[----:B------:R-:W2:Y:S04]  /*0130*/  LDG.E R27, desc[UR4][R2.64+0x4] ;  /* 0x00000404021b7981 */ /* 0x000ea8000c1e1900 */
[----:B------:R-:W3:Y:S01]  /*0140*/  LDG.E.CONSTANT R23, desc[UR4][R12.64+0xc] ;  /* 0x00000c040c177981 */ /* 0x000ee2000c1e9900 */
[----:B0-----:R-:W-:-:S03]  /*0150*/  IMAD.WIDE R4, R0, 0x20, R4 ;  /* 0x0000002000047825 */ /* 0x001fc600078e0204 */
[----:B------:R-:W3:Y:S04]  /*0160*/  LDG.E R24, desc[UR4][R2.64] ;  /* 0x0000000402187981 */ /* 0x000ee8000c1e1900 */
[----:B------:R-:W3:Y:S04]  /*0170*/  LDG.E R25, desc[UR4][R2.64+0xc] ;  /* 0x00000c0402197981 */ /* 0x000ee8000c1e1900 */
[----:B------:R-:W3:Y:S04]  /*0180*/  LDG.E.CONSTANT R6, desc[UR4][R18.64] ;  /* 0x0000000412067981 */ /* 0x000ee8000c1e9900 */
[----:B------:R-:W3:Y:S04]  /*0190*/  LDG.E R20, desc[UR4][R4.64+0xc] ;  /* 0x00000c0404147981 */ /* 0x000ee8000c1e1900 */
[----:B------:R-:W3:Y:S04]  /*01a0*/  LDG.E.CONSTANT R21, desc[UR4][R18.64+0x8] ;  /* 0x0000080412157981 */ /* 0x000ee8000c1e9900 */
[----:B------:R-:W3:Y:S04]  /*01b0*/  LDG.E.CONSTANT R7, desc[UR4][R18.64+0x4] ;  /* 0x0000040412077981 */ /* 0x000ee8000c1e9900 */
[----:B------:R-:W3:Y:S04]  /*01c0*/  LDG.E R9, desc[UR4][R4.64+0x4] ;  /* 0x0000040404097981 */ /* 0x000ee8000c1e1900 */
[----:B------:R-:W3:Y:S04]  /*01d0*/  LDG.E R10, desc[UR4][R4.64+0x1c] ;  /* 0x00001c04040a7981 */ /* 0x000ee8000c1e1900 */
[----:B------:R-:W3:Y:S04]  /*01e0*/  LDG.E R13, desc[UR4][R4.64] ;  /* 0x00000004040d7981 */ /* 0x000ee8000c1e1900 */
[----:B------:R0:W3:Y:S04]  /*01f0*/  LDG.E.CONSTANT R8, desc[UR4][R18.64+0xc] ;  /* 0x00000c0412087981 */ /* 0x0000e8000c1e9900 */
[----:B------:R-:W3:Y:S04]  /*0200*/  LDG.E R11, desc[UR4][R2.64+0x8] ;  /* 0x00000804020b7981 */ /* 0x000ee8000c1e1900 */
[----:B------:R-:W3:Y:S04]  /*0210*/  LDG.E R12, desc[UR4][R4.64+0x8] ;  /* 0x00000804040c7981 */ /* 0x000ee8000c1e1900 */
[----:B------:R-:W3:Y:S01]  /*0220*/  LDG.E R14, desc[UR4][R4.64+0x14] ;  /* 0x00001404040e7981 */ /* 0x000ee2000c1e1900 */
[----:B----4-:R-:W-:-:S04]  /*0230*/  FMUL R29, R17, R17 ;  /* 0x00000011111d7220 */ /* 0x010fc80000400000 */
[----:B-----5:R-:W-:-:S04]  /*0240*/  FFMA R16, R22, R22, R29 ;  /* 0x0000001616107223 */ /* 0x020fc8000000001d */
[----:B------:R-:W-:Y:S02]  /*0250*/  FFMA R28, R15, R15, R16 ;  /* 0x0000000f0f1c7223 */ /* 0x000fe40000000010 */
[----:B------:R-:W4:Y:S04]  /*0260*/  LDG.E R16, desc[UR4][R4.64+0x10] ;  /* 0x0000100404107981 */ /* 0x000f28000c1e1900 */
[----:B------:R-:W5:Y:S01]  /*0270*/  LDG.E R15, desc[UR4][R4.64+0x18] ;  /* 0x00001804040f7981 */ /* 0x000f62000c1e1900 */
[----:B------:R-:W-:-:S04]  /*0280*/  FSETP.GEU.AND P0, PT, R28, 144, PT ;  /* 0x431000001c00780b */ /* 0x000fc80003f0e000 */
[----:B------:R-:W-:-:S13]  /*0290*/  FSETP.LEU.OR P0, PT, R28, 64, P0 ;  /* 0x428000001c00780b */ /* 0x000fda000070b400 */
[----:B0-----:R-:W0:Y:S01]  /*02a0*/  @!P0 LDC R19, c[0x0][0x3a8] ;  /* 0x0000ea00ff138b82 */ /* 0x001e220000000800 */
[----:B--2---:R-:W-:Y:S01]  /*02b0*/  FFMA R18, R26, 0.0099999997764825820923, R27 ;  /* 0x3c23d70a1a127823 */ /* 0x004fe2000000001b */
[----:B------:R-:W-:Y:S01]  /*02c0*/  @!P0 FMUL R27, R22, 0.10000000149011611938 ;  /* 0x3dcccccd161b8820 */ /* 0x000fe20000400000 */
[----:B---3--:R-:W-:Y:S01]  /*02d0*/  FFMA R24, R23, 0.0099999997764825820923, R24 ;  /* 0x3c23d70a17187823 */ /* 0x008fe20000000018 */
[----:B------:R-:W-:Y:S01]  /*02e0*/  FADD R25, -R25, R6 ;  /* 0x0000000619197221 */ /* 0x000fe20000000100 */
[----:B------:R-:W-:Y:S01]  /*02f0*/  @!P0 FMUL R17, R17, 0.10000000149011611938 ;  /* 0x3dcccccd11118820 */ /* 0x000fe20000400000 */
[----:B0-----:R-:W-:Y:S01]  /*0300*/  @!P0 FADD R22, -R19, 1 ;  /* 0x3f80000013168421 */ /* 0x001fe20000000100 */
[----:B------:R-:W-:-:S03]  /*0310*/  @!P0 FMUL R26, R24, R19 ;  /* 0x00000013181a8220 */ /* 0x000fc60000400000 */
[----:B------:R-:W-:-:S04]  /*0320*/  @!P0 FMUL R27, R27, R22 ;  /* 0x000000161b1b8220 */ /* 0x000fc80000400000 */
[----:B------:R-:W-:Y:S01]  /*0330*/  @!P0 FFMA R18, R18, R19, -R27 ;  /* 0x0000001312128223 */ /* 0x000fe2000000081b */
[----:B------:R-:W-:Y:S01]  /*0340*/  FADD R19, R20, R25 ;  /* 0x0000001914137221 */ /* 0x000fe20000000000 */
[----:B------:R-:W-:Y:S01]  /*0350*/  @!P0 FFMA R20, R17, R22, R26 ;  /* 0x0000001611148223 */ /* 0x000fe2000000001a */
[----:B------:R-:W-:Y:S01]  /*0360*/  @P0 MOV R20, R24 ;  /* 0x0000001800140202 */ /* 0x000fe20000000f00 */
[----:B------:R-:W-:Y:S02]  /*0370*/  FFMA R21, R18, -57.295780181884765625, R21 ;  /* 0xc2652ee112157823 */ /* 0x000fe40000000015 */
[----:B------:R-:W-:Y:S02]  /*0380*/  FMNMX R19, R19, 25, PT ;  /* 0x41c8000013137809 */ /* 0x000fe40003800000 */
[----:B------:R-:W-:Y:S01]  /*0390*/  FFMA R7, R20, -57.295780181884765625, R7 ;  /* 0xc2652ee114077823 */ /* 0x000fe20000000007 */
[----:B------:R-:W-:Y:S02]  /*03a0*/  FSETP.GEU.AND P1, PT, |R21|, 0.5, PT ;  /* 0x3f0000001500780b */ /* 0x000fe40003f2e200 */
[----:B------:R-:W-:-:S02]  /*03b0*/  FMNMX R19, R19, -25, !PT ;  /* 0xc1c8000013137809 */ /* 0x000fc40007800000 */
[----:B------:R-:W-:Y:S02]  /*03c0*/  FSEL R17, R21, RZ, P1 ;  /* 0x000000ff15117208 */ /* 0x000fe40000800000 */
[----:B------:R-:W-:Y:S01]  /*03d0*/  FSETP.GEU.AND P0, PT, |R7|, 0.5, PT ;  /* 0x3f0000000700780b */ /* 0x000fe20003f0e200 */
[----:B------:R-:W-:Y:S02]  /*03e0*/  FMUL R22, R19, 0.050000000745058059692 ;  /* 0x3d4ccccd13167820 */ /* 0x000fe40000400000 */
[----:B------:R-:W-:Y:S01]  /*03f0*/  FADD R9, R9, R17 ;  /* 0x0000001109097221 */ /* 0x000fe20000000000 */
[----:B------:R-:W-:Y:S01]  /*0400*/  FSEL R7, R7, RZ, P0 ;  /* 0x000000ff07077208 */ /* 0x000fe20000000000 */
[----:B------:R-:W-:Y:S01]  /*0410*/  FADD R10, -R10, R25 ;  /* 0x000000190a0a7221 */ /* 0x000fe20000000100 */
[----:B------:R-:W-:Y:S01]  /*0420*/  FFMA R21, R25, 1.5, R22 ;  /* 0x3fc0000019157823 */ /* 0x000fe20000000016 */
[----:B------:R-:W-:Y:S01]  /*0430*/  FFMA R11, R11, -57.295780181884765625, R8 ;  /* 0xc2652ee10b0b7823 */ /* 0x000fe20000000008 */
[----:B------:R-:W-:Y:S01]  /*0440*/  FMNMX R9, R9, 50, PT ;  /* 0x4248000009097809 */ /* 0x000fe20003800000 */
[----:B------:R-:W-:Y:S01]  /*0450*/  FADD R13, R13, R7 ;  /* 0x000000070d0d7221 */ /* 0x000fe20000000000 */
[----:B------:R-:W-:Y:S01]  /*0460*/  FADD R21, R10, R21 ;  /* 0x000000150a157221 */ /* 0x000fe20000000000 */
[----:B------:R-:W-:Y:S01]  /*0470*/  FADD R12, R12, R11 ;  /* 0x0000000b0c0c7221 */ /* 0x000fe20000000000 */
[----:B------:R-:W-:-:S02]  /*0480*/  FMNMX R9, R9, -50, !PT ;  /* 0xc248000009097809 */ /* 0x000fc40007800000 */
[----:B------:R-:W-:Y:S01]  /*0490*/  FMNMX R13, R13, 50, PT ;  /* 0x424800000d0d7809 */ /* 0x000fe20003800000 */
[----:B------:R-:W-:Y:S01]  /*04a0*/  FADD R22, R21, 48 ;  /* 0x4240000015167421 */ /* 0x000fe20000000000 */
[----:B------:R-:W-:Y:S01]  /*04b0*/  FMNMX R12, R12, 50, PT ;  /* 0x424800000c0c7809 */ /* 0x000fe20003800000 */
[----:B------:R-:W-:Y:S01]  /*04c0*/  FMUL R10, R9, 0.019999999552965164185 ;  /* 0x3ca3d70a090a7820 */ /* 0x000fe20000400000 */
[----:B------:R-:W-:Y:S01]  /*04d0*/  FMNMX R21, R13, -50, !PT ;  /* 0xc24800000d157809 */ /* 0x000fe20007800000 */
[----:B------:R-:W-:Y:S01]  /*04e0*/  FADD R8, -R14, R17 ;  /* 0x000000110e087221 */ /* 0x000fe20000000100 */
[----:B------:R-:W-:Y:S01]  /*04f0*/  FMNMX R22, R22, 85, PT ;  /* 0x42aa000016167809 */ /* 0x000fe20003800000 */
[----:B------:R-:W-:Y:S01]  /*0500*/  FFMA R27, R17, 1.5, R10 ;  /* 0x3fc00000111b7823 */ /* 0x000fe2000000000a */
[----:B------:R-:W-:Y:S01]  /*0510*/  FMNMX R23, R12, -50, !PT ;  /* 0xc24800000c177809 */ /* 0x000fe20007800000 */
[----:B------:R-:W-:Y:S01]  /*0520*/  FMUL R10, R21, 0.019999999552965164185 ;  /* 0x3ca3d70a150a7820 */ /* 0x000fe20000400000 */
[----:B------:R-:W-:Y:S01]  /*0530*/  FMNMX R22, R22, 15, !PT ;  /* 0x4170000016167809 */ /* 0x000fe20007800000 */
[----:B------:R-:W-:-:S02]  /*0540*/  FFMA R8, R8, 1.2000000476837158203, R27 ;  /* 0x3f99999a08087823 */ /* 0x000fc4000000001b */
[----:B------:R-:W-:Y:S01]  /*0550*/  FFMA R13, R7, 1.5, R10 ;  /* 0x3fc00000070d7823 */ /* 0x000fe2000000000a */
[----:B------:R-:W-:Y:S01]  /*0560*/  FMUL R12, R23, 0.0099999997764825820923 ;  /* 0x3c23d70a170c7820 */ /* 0x000fe20000400000 */
[----:B------:R-:W-:Y:S01]  /*0570*/  FMUL R27, R22, 0.80000001192092895508 ;  /* 0x3f4ccccd161b7820 */ /* 0x000fe20000400000 */
[----:B------:R-:W-:Y:S02]  /*0580*/  FMNMX R8, R8, 80, PT ;  /* 0x42a0000008087809 */ /* 0x000fe40003800000 */
[----:B------:R-:W-:Y:S01]  /*0590*/  FFMA R12, R11, 1.7999999523162841797, R12 ;  /* 0x3fe666660b0c7823 */ /* 0x000fe2000000000c */
[----:B------:R-:W-:Y:S01]  /*05a0*/  FFMA R27, R6, 0.20000000298023223877, R27 ;  /* 0x3e4ccccd061b7823 */ /* 0x000fe2000000001b */
[----:B------:R-:W-:-:S04]  /*05b0*/  FMNMX R8, R8, -80, !PT ;  /* 0xc2a0000008087809 */ /* 0x000fc80007800000 */
[----:B------:R-:W-:Y:S02]  /*05c0*/  FMNMX R27, R27, 100, PT ;  /* 0x42c800001b1b7809 */ /* 0x000fe40003800000 */
[----:B------:R-:W-:Y:S02]  /*05d0*/  FMNMX R8, R8, 20, PT ;  /* 0x41a0000008087809 */ /* 0x000fe40003800000 */
[----:B------:R-:W-:Y:S02]  /*05e0*/  FMNMX R27, RZ, R27, !PT ;  /* 0x0000001bff1b7209 */ /* 0x000fe40007800000 */
[----:B------:R-:W-:-:S05]  /*05f0*/  FMNMX R8, R8, -20, !PT ;  /* 0xc1a0000008087809 */ /* 0x000fca0007800000 */
[C-C-:B------:R-:W-:Y:S01]  /*0600*/  FFMA R29, R8.reuse, -0.20000000298023223877, R27.reuse ;  /* 0xbe4ccccd081d7823 */ /* 0x140fe2000000001b */
[----:B------:R-:W-:Y:S01]  /*0610*/  FFMA R27, R8, 0.20000000298023223877, R27 ;  /* 0x3e4ccccd081b7823 */ /* 0x000fe2000000001b */
[----:B------:R-:W-:Y:S04]  /*0620*/  STG.E desc[UR4][R2.64], R20 ;  /* 0x0000001402007986 */ /* 0x000fe8000c101904 */
[----:B------:R-:W-:Y:S01]  /*0630*/  STG.E desc[UR4][R2.64+0x4], R18 ;  /* 0x0000041202007986 */ /* 0x000fe2000c101904 */
[----:B----4-:R-:W-:-:S04]  /*0640*/  FADD R16, -R16, R7 ;  /* 0x0000000710107221 */ /* 0x010fc80000000100 */
[----:B------:R-:W-:Y:S01]  /*0650*/  FFMA R16, R16, 1.2000000476837158203, R13 ;  /* 0x3f99999a10107823 */ /* 0x000fe2000000000d */
[----:B-----5:R-:W-:-:S04]  /*0660*/  FADD R15, -R15, R11 ;  /* 0x0000000b0f0f7221 */ /* 0x020fc80000000100 */
[----:B------:R-:W-:Y:S01]  /*0670*/  FFMA R15, R15, 0.5, R12 ;  /* 0x3f0000000f0f7823 */ /* 0x000fe2000000000c */
[----:B------:R-:W-:Y:S01]  /*0680*/  FMNMX R16, R16, 80, PT ;  /* 0x42a0000010107809 */ /* 0x000fe20003800000 */
[----:B------:R-:W0:Y:S03]  /*0690*/  LDC.64 R12, c[0x0][0x398] ;  /* 0x0000e600ff0c7b82 */ /* 0x000e260000000a00 */
[----:B------:R-:W-:Y:S02]  /*06a0*/  FMNMX R16, R16, -80, !PT ;  /* 0xc2a0000010107809 */ /* 0x000fe40007800000 */
[----:B------:R-:W-:Y:S02]  /*06b0*/  FMNMX R15, R15, 80, PT ;  /* 0x42a000000f0f7809 */ /* 0x000fe40003800000 */
[----:B------:R-:W-:Y:S02]  /*06c0*/  FMNMX R16, R16, 20, PT ;  /* 0x41a0000010107809 */ /* 0x000fe40003800000 */
[----:B------:R-:W-:-:S02]  /*06d0*/  FMNMX R15, R15, -80, !PT ;  /* 0xc2a000000f0f7809 */ /* 0x000fc40007800000 */
[----:B------:R-:W-:Y:S02]  /*06e0*/  FMNMX R16, R16, -20, !PT ;  /* 0xc1a0000010107809 */ /* 0x000fe40007800000 */
[----:B------:R-:W-:-:S03]  /*06f0*/  FMNMX R15, R15, 30, PT ;  /* 0x41f000000f0f7809 */ /* 0x000fc60003800000 */
[C---:B------:R-:W-:Y:S01]  /*0700*/  FFMA R10, R16.reuse, 0.20000000298023223877, R29 ;  /* 0x3e4ccccd100a7823 */ /* 0x040fe2000000001d */
[----:B------:R-:W-:Y:S01]  /*0710*/  FMNMX R15, R15, -30, !PT ;  /* 0xc1f000000f0f7809 */ /* 0x000fe20007800000 */
[C-C-:B------:R-:W-:Y:S01]  /*0720*/  FFMA R6, R16.reuse, 0.20000000298023223877, R27.reuse ;  /* 0x3e4ccccd10067823 */ /* 0x140fe2000000001b */
[C---:B------:R-:W-:Y:S01]  /*0730*/  FFMA R8, R16.reuse, -0.20000000298023223877, R27 ;  /* 0xbe4ccccd10087823 */ /* 0x040fe2000000001b */
[----:B------:R-:W-:Y:S02]  /*0740*/  FFMA R16, R16, -0.20000000298023223877, R29 ;  /* 0xbe4ccccd10107823 */ /* 0x000fe4000000001d */
[C---:B------:R-:W-:Y:S01]  /*0750*/  FFMA R10, R15.reuse, -0.15000000596046447754, R10 ;  /* 0xbe19999a0f0a7823 */ /* 0x040fe2000000000a */
[C---:B------:R-:W-:Y:S01]  /*0760*/  FFMA R6, R15.reuse, 0.15000000596046447754, R6 ;  /* 0x3e19999a0f067823 */ /* 0x040fe20000000006 */
[C---:B------:R-:W-:Y:S01]  /*0770*/  FFMA R8, R15.reuse, -0.15000000596046447754, R8 ;  /* 0xbe19999a0f087823 */ /* 0x040fe20000000008 */
[----:B------:R-:W-:Y:S02]  /*0780*/  FFMA R16, R15, 0.15000000596046447754, R16 ;  /* 0x3e19999a0f107823 */ /* 0x000fe40000000010 */
[----:B------:R-:W-:-:S02]  /*0790*/  FMNMX R10, R10, 100, PT ;  /* 0x42c800000a0a7809 */ /* 0x000fc40003800000 */
[----:B------:R-:W-:Y:S02]  /*07a0*/  FMNMX R6, R6, 100, PT ;  /* 0x42c8000006067809 */ /* 0x000fe40003800000 */
[----:B------:R-:W-:Y:S02]  /*07b0*/  FMNMX R8, R8, 100, PT ;  /* 0x42c8000008087809 */ /* 0x000fe40003800000 */
[----:B------:R-:W-:Y:S01]  /*07c0*/  FMNMX R16, R16, 100, PT ;  /* 0x42c8000010107809 */ /* 0x000fe20003800000 */
[----:B0-----:R-:W-:Y:S01]  /*07d0*/  IMAD.WIDE R12, R0, 0x10, R12 ;  /* 0x00000010000c7825 */ /* 0x001fe200078e020c */
[----:B------:R-:W-:Y:S02]  /*07e0*/  FMNMX R29, RZ, R10, !PT ;  /* 0x0000000aff1d7209 */ /* 0x000fe40007800000 */
[----:B------:R-:W-:Y:S02]  /*07f0*/  FMNMX R15, RZ, R6, !PT ;  /* 0x00000006ff0f7209 */ /* 0x000fe40007800000 */
[----:B------:R-:W-:-:S02]  /*0800*/  FMNMX R27, RZ, R8, !PT ;  /* 0x00000008ff1b7209 */ /* 0x000fc40007800000 */
[----:B------:R-:W-:Y:S01]  /*0810*/  FMNMX R16, RZ, R16, !PT ;  /* 0x00000010ff107209 */ /* 0x000fe20007800000 */
[----:B------:R-:W-:Y:S04]  /*0820*/  STG.E desc[UR4][R12.64+0x8], R29 ;  /* 0x0000081d0c007986 */ /* 0x000fe8000c101904 */
        /* <DEDUP_REMOVED lines=10> */
[----:B------:R-:W-:Y:S01]  /*08d0*/  STG.E desc[UR4][R4.64+0x1c], R25 ;  /* 0x00001c1904007986 */ /* 0x000fe2000c101904 */
[----:B------:R-:W-:Y:S05]  /*08e0*/  EXIT ;  /* 0x000000000000794d */ /* 0x000fea0003800000 */
.L_x_0:
[----:B------:R-:W-:-:S00]  /*08f0*/  BRA `(.L_x_0) ;  /* 0xfffffffc00fc7947 */ /* 0x000fc0000383ffff */
[----:B------:R-:W-:-:S00]  /*0900*/  NOP ;  /* 0x0000000000007918 */ /* 0x000fc00000000000 */
[----:B------:R-:W-:-:S00]  /*0910*/  NOP ;  /* 0x0000000000007918 */ /* 0x000fc00000000000 */
[----:B------:R-:W-:-:S00]  /*0920*/  NOP ;  /* 0x0000000000007918 */ /* 0x000fc00000000000 */
[----:B------:R-:W-:-:S00]  /*0930*/  NOP ;  /* 0x0000000000007918 */ /* 0x000fc00000000000 */
[----:B------:R-:W-:-:S00]  /*0940*/  NOP ;  /* 0x0000000000007918 */ /* 0x000fc00000000000 */
[----:B------:R-:W-:-:S00]  /*0950*/  NOP ;  /* 0x0000000000007918 */ /* 0x000fc00000000000 */
[----:B------:R-:W-:-:S00]  /*0960*/  NOP ;  /* 0x0000000000007918 */ /* 0x000fc00000000000 */
[----:B------:R-:W-:-:S00]  /*0970*/  NOP ;  /* 0x0000000000007918 */ /* 0x000fc00000000000 */
.L_x_1:


//--------------------- .nv.shared.reserved.0     --------------------------
	.section	.nv.shared.reserved.0,"aw",@nobits
	.weak		__nv_reservedSMEM_offset_0_alias
	.size		__nv_reservedSMEM_offset_0_alias, 0, 64
	.other		__nv_reservedSMEM_offset_0_alias,@"STO_CUDA_RESERVED_SHARED STV_DEFAULT"
__nv_reservedSMEM_offset_0_alias:
	.zero		0
	.zero		64


//--------------------- .nv.constant0._Z24flight_controller_kernelPK7IMUDataP11StateVectorPK15ControlCommandsP11MotorSpeedsP8PIDStatef --------------------------
	.section	.nv.constant0._Z24flight_controller_kernelPK7IMUDataP11StateVectorPK15ControlCommandsP11MotorSpeedsP8PIDStatef,"a",@progbits
	.sectionflags	@""
	.align	4
.nv.constant0._Z24flight_controller_kernelPK7IMUDataP11StateVectorPK15ControlCommandsP11MotorSpeedsP8PIDStatef:
	.zero		940


//--------------------- SYMBOLS --------------------------

	.type		.nv.reservedSmem.offset0,@object
	.size		.nv.reservedSmem.offset0,0x4
